//
// Generated by NVIDIA NVVM Compiler
//
// Compiler Build ID: CL-36424714
// Cuda compilation tools, release 13.0, V13.0.88
// Based on NVVM 20.0.0
//

.version 9.0
.target sm_100
.address_size 64

	// .globl	_Z6xorsumPiS_

.visible .entry _Z6xorsumPiS_(
	.param .u64 .ptr .align 1 _Z6xorsumPiS__param_0,
	.param .u64 .ptr .align 1 _Z6xorsumPiS__param_1
)
{
	.reg .pred 	%p<2>;
	.reg .b32 	%r<18>;
	.reg .b64 	%rd<9>;

	ld.param.u64 	%rd1, [_Z6xorsumPiS__param_0];
	ld.param.u64 	%rd2, [_Z6xorsumPiS__param_1];
	cvta.to.global.u64 	%rd3, %rd2;
	mov.u32 	%r4, %tid.x;
	mov.u32 	%r5, %ctaid.x;
	mov.u32 	%r6, %ntid.x;
	mad.lo.s32 	%r1, %r5, %r6, %r4;
	ld.global.u32 	%r2, [%rd3];
	shr.u32 	%r7, %r2, 31;
	add.s32 	%r8, %r2, %r7;
	shr.s32 	%r3, %r8, 1;
	setp.ge.s32 	%p1, %r1, %r3;
	@%p1 bra 	$L__BB0_2;
	cvta.to.global.u64 	%rd4, %rd1;
	mul.wide.s32 	%rd5, %r1, 4;
	add.s64 	%rd6, %rd4, %rd5;
	ld.global.u32 	%r9, [%rd6];
	add.s32 	%r10, %r3, %r1;
	and.b32  	%r13, %r8, -2;
	sub.s32 	%r14, %r2, %r13;
	add.s32 	%r15, %r10, %r14;
	mul.wide.s32 	%rd7, %r15, 4;
	add.s64 	%rd8, %rd4, %rd7;
	ld.global.u32 	%r16, [%rd8];
	xor.b32  	%r17, %r16, %r9;
	st.global.u32 	[%rd6], %r17;
$L__BB0_2:
	ret;

}
	// .globl	_Z9updatenumPi
.visible .entry _Z9updatenumPi(
	.param .u64 .ptr .align 1 _Z9updatenumPi_param_0
)
{
	.reg .b32 	%r<8>;
	.reg .b64 	%rd<3>;

	ld.param.u64 	%rd1, [_Z9updatenumPi_param_0];
	cvta.to.global.u64 	%rd2, %rd1;
	ld.global.u32 	%r1, [%rd2];
	shr.u32 	%r2, %r1, 31;
	add.s32 	%r3, %r1, %r2;
	and.b32  	%r4, %r3, -2;
	sub.s32 	%r5, %r1, %r4;
	shr.s32 	%r6, %r3, 1;
	add.s32 	%r7, %r6, %r5;
	st.global.u32 	[%rd2], %r7;
	ret;

}


// ===== COMPILED SASS (sm_100) =====

	.target	sm_100

	.elftype	@"ET_EXEC"


//--------------------- .note.nv.tkinfo           --------------------------
	.section	.note.nv.tkinfo,"",@"SHT_NOTE"
	.sectionflags	@"SHF_NOTE_NV_TKINFO"
	.tkinfo
        /*0018*/ 	.word	0x00000002
        /*0030*/ 	.string	""
        /*0030*/ 	.string	"ptxas"
        /*0030*/ 	.string	"Cuda compilation tools, release 13.0, V13.0.88"
        /*0030*/ 	.string	"Build cuda_13.0.r13.0/compiler.36424714_0"
        /*0030*/ 	.string	"-arch sm_100 -m 64 "



//--------------------- .note.nv.cuinfo           --------------------------
	.section	.note.nv.cuinfo,"",@"SHT_NOTE"
	.sectionflags	@"SHF_NOTE_NV_CUINFO"
        /*0018*/ 	.short	0x0002
        /*001a*/ 	.short	0x0064
        /*001c*/ 	.short	0x0082
	.zero		2


//--------------------- .nv.info                  --------------------------
	.section	.nv.info,"",@"SHT_CUDA_INFO"
	.align	4


	//----- nvinfo : EIATTR_REGCOUNT
	.align		4
        /*0000*/ 	.byte	0x04, 0x2f
        /*0002*/ 	.short	(.L_1 - .L_0)
	.align		4
.L_0:
        /*0004*/ 	.word	index@(_Z6xorsumPiS_)
        /*0008*/ 	.word	0x0000000c


	//----- nvinfo : EIATTR_FRAME_SIZE
	.align		4
.L_1:
        /*000c*/ 	.byte	0x04, 0x11
        /*000e*/ 	.short	(.L_3 - .L_2)
	.align		4
.L_2:
        /*0010*/ 	.word	index@(_Z6xorsumPiS_)
        /*0014*/ 	.word	0x00000000


	//----- nvinfo : EIATTR_REGCOUNT
	.align		4
.L_3:
        /*0018*/ 	.byte	0x04, 0x2f
        /*001a*/ 	.short	(.L_5 - .L_4)
	.align		4
.L_4:
        /*001c*/ 	.word	index@(_Z9updatenumPi)
        /*0020*/ 	.word	0x00000008


	//----- nvinfo : EIATTR_FRAME_SIZE
	.align		4
.L_5:
        /*0024*/ 	.byte	0x04, 0x11
        /*0026*/ 	.short	(.L_7 - .L_6)
	.align		4
.L_6:
        /*0028*/ 	.word	index@(_Z9updatenumPi)
        /*002c*/ 	.word	0x00000000


	//----- nvinfo : EIATTR_MIN_STACK_SIZE
	.align		4
.L_7:
        /*0030*/ 	.byte	0x04, 0x12
        /*0032*/ 	.short	(.L_9 - .L_8)
	.align		4
.L_8:
        /*0034*/ 	.word	index@(_Z9updatenumPi)
        /*0038*/ 	.word	0x00000000


	//----- nvinfo : EIATTR_MIN_STACK_SIZE
	.align		4
.L_9:
        /*003c*/ 	.byte	0x04, 0x12
        /*003e*/ 	.short	(.L_11 - .L_10)
	.align		4
.L_10:
        /*0040*/ 	.word	index@(_Z6xorsumPiS_)
        /*0044*/ 	.word	0x00000000
.L_11:


//--------------------- .nv.compat                --------------------------
	.section	.nv.compat,"",@"SHT_CUDA_COMPAT_INFO"
	.align	4
        /*0000*/ 	.byte	0x02, 0x09, 0x00, 0x00, 0x02, 0x02, 0x01, 0x00, 0x02, 0x05, 0x05, 0x00, 0x03, 0x07, 0x01, 0x01
        /*0010*/ 	.byte	0x02, 0x03, 0x00, 0x00, 0x02, 0x06, 0x01, 0x00, 0x04, 0x0b, 0x08, 0x00, 0x09, 0x00, 0x00, 0x00
        /*0020*/ 	.byte	0x00, 0x00, 0x00, 0x00


//--------------------- .nv.info._Z9updatenumPi   --------------------------
	.section	.nv.info._Z9updatenumPi,"",@"SHT_CUDA_INFO"
	.sectionflags	@""
	.align	4


	//----- nvinfo : EIATTR_CUDA_API_VERSION
	.align		4
        /*0000*/ 	.byte	0x04, 0x37
        /*0002*/ 	.short	(.L_13 - .L_12)
.L_12:
        /*0004*/ 	.word	0x00000082


	//----- nvinfo : EIATTR_KPARAM_INFO
	.align		4
.L_13:
        /*0008*/ 	.byte	0x04, 0x17
        /*000a*/ 	.short	(.L_15 - .L_14)
.L_14:
        /*000c*/ 	.word	0x00000000
        /*0010*/ 	.short	0x0000
        /*0012*/ 	.short	0x0000
        /*0014*/ 	.byte	0x00, 0xf5, 0x21, 0x00


	//----- nvinfo : EIATTR_SPARSE_MMA_MASK
	.align		4
.L_15:
        /*0018*/ 	.byte	0x03, 0x50
        /*001a*/ 	.short	0x0000


	//----- nvinfo : EIATTR_MAXREG_COUNT
	.align		4
        /*001c*/ 	.byte	0x03, 0x1b
        /*001e*/ 	.short	0x00ff


	//----- nvinfo : EIATTR_MERCURY_ISA_VERSION
	.align		4
        /*0020*/ 	.byte	0x03, 0x5f
        /*0022*/ 	.short	0x0101


	//----- nvinfo : EIATTR_VRC_CTA_INIT_COUNT
	.align		4
        /*0024*/ 	.byte	0x02, 0x4a
	.zero		1
	.zero		1


	//----- nvinfo : EIATTR_EXIT_INSTR_OFFSETS
	.align		4
        /*0028*/ 	.byte	0x04, 0x1c
        /*002a*/ 	.short	(.L_17 - .L_16)


	//   ....[0]....
.L_16:
        /*002c*/ 	.word	0x00000090


	//----- nvinfo : EIATTR_CBANK_PARAM_SIZE
	.align		4
.L_17:
        /*0030*/ 	.byte	0x03, 0x19
        /*0032*/ 	.short	0x0008


	//----- nvinfo : EIATTR_PARAM_CBANK
	.align		4
        /*0034*/ 	.byte	0x04, 0x0a
        /*0036*/ 	.short	(.L_19 - .L_18)
	.align		4
.L_18:
        /*0038*/ 	.word	index@(.nv.constant0._Z9updatenumPi)
        /*003c*/ 	.short	0x0380
        /*003e*/ 	.short	0x0008


	//----- nvinfo : EIATTR_SW_WAR
	.align		4
.L_19:
        /*0040*/ 	.byte	0x04, 0x36
        /*0042*/ 	.short	(.L_21 - .L_20)
.L_20:
        /*0044*/ 	.word	0x00000008
.L_21:


//--------------------- .nv.info._Z6xorsumPiS_    --------------------------
	.section	.nv.info._Z6xorsumPiS_,"",@"SHT_CUDA_INFO"
	.sectionflags	@""
	.align	4


	//----- nvinfo : EIATTR_CUDA_API_VERSION
	.align		4
        /*0000*/ 	.byte	0x04, 0x37
        /*0002*/ 	.short	(.L_23 - .L_22)
.L_22:
        /*0004*/ 	.word	0x00000082


	//----- nvinfo : EIATTR_KPARAM_INFO
	.align		4
.L_23:
        /*0008*/ 	.byte	0x04, 0x17
        /*000a*/ 	.short	(.L_25 - .L_24)
.L_24:
        /*000c*/ 	.word	0x00000000
        /*0010*/ 	.short	0x0001
        /*0012*/ 	.short	0x0008
        /*0014*/ 	.byte	0x00, 0xf5, 0x21, 0x00


	//----- nvinfo : EIATTR_KPARAM_INFO
	.align		4
.L_25:
        /*0018*/ 	.byte	0x04, 0x17
        /*001a*/ 	.short	(.L_27 - .L_26)
.L_26:
        /*001c*/ 	.word	0x00000000
        /*0020*/ 	.short	0x0000
        /*0022*/ 	.short	0x0000
        /*0024*/ 	.byte	0x00, 0xf5, 0x21, 0x00


	//----- nvinfo : EIATTR_SPARSE_MMA_MASK
	.align		4
.L_27:
        /*0028*/ 	.byte	0x03, 0x50
        /*002a*/ 	.short	0x0000


	//----- nvinfo : EIATTR_MAXREG_COUNT
	.align		4
        /*002c*/ 	.byte	0x03, 0x1b
        /*002e*/ 	.short	0x00ff


	//----- nvinfo : EIATTR_MERCURY_ISA_VERSION
	.align		4
        /*0030*/ 	.byte	0x03, 0x5f
        /*0032*/ 	.short	0x0101


	//----- nvinfo : EIATTR_VRC_CTA_INIT_COUNT
	.align		4
        /*0034*/ 	.byte	0x02, 0x4a
	.zero		1
	.zero		1


	//----- nvinfo : EIATTR_EXIT_INSTR_OFFSETS
	.align		4
        /*0038*/ 	.byte	0x04, 0x1c
        /*003a*/ 	.short	(.L_29 - .L_28)


	//   ....[0]....
.L_28:
        /*003c*/ 	.word	0x000000b0


	//   ....[1]....
        /*0040*/ 	.word	0x00000160


	//----- nvinfo : EIATTR_CBANK_PARAM_SIZE
	.align		4
.L_29:
        /*0044*/ 	.byte	0x03, 0x19
        /*0046*/ 	.short	0x0010


	//----- nvinfo : EIATTR_PARAM_CBANK
	.align		4
        /*0048*/ 	.byte	0x04, 0x0a
        /*004a*/ 	.short	(.L_31 - .L_30)
	.align		4
.L_30:
        /*004c*/ 	.word	index@(.nv.constant0._Z6xorsumPiS_)
        /*0050*/ 	.short	0x0380
        /*0052*/ 	.short	0x0010


	//----- nvinfo : EIATTR_SW_WAR
	.align		4
.L_31:
        /*0054*/ 	.byte	0x04, 0x36
        /*0056*/ 	.short	(.L_33 - .L_32)
.L_32:
        /*0058*/ 	.word	0x00000008
.L_33:


//--------------------- .nv.callgraph             --------------------------
	.section	.nv.callgraph,"",@"SHT_CUDA_CALLGRAPH"
	.align	4
	.sectionentsize	8
	.align		4
        /*0000*/ 	.word	0x00000000
	.align		4
        /*0004*/ 	.word	0xffffffff
	.align		4
        /*0008*/ 	.word	0x00000000
	.align		4
        /*000c*/ 	.word	0xfffffffe
	.align		4
        /*0010*/ 	.word	0x00000000
	.align		4
        /*0014*/ 	.word	0xfffffffd
	.align		4
        /*0018*/ 	.word	0x00000000
	.align		4
        /*001c*/ 	.word	0xfffffffc


//--------------------- .text._Z9updatenumPi      --------------------------
	.section	.text._Z9updatenumPi,"ax",@progbits
	.align	128
        .global         _Z9updatenumPi
        .type           _Z9updatenumPi,@function
        .size           _Z9updatenumPi,(.L_x_2 - _Z9updatenumPi)
        .other          _Z9updatenumPi,@"STO_CUDA_ENTRY STV_DEFAULT"
_Z9updatenumPi:
.text._Z9updatenumPi:
[----:B------:R-:W-:Y:S08]  /*0000*/  LDC R1, c[0x0][0x37c] ;  /* 0x0000df00ff017b82 */ /* 0x000ff00000000800 */
[----:B------:R-:W0:Y:S01]  /*0010*/  LDC.64 R2, c[0x0][0x380] ;  /* 0x0000e000ff027b82 */ /* 0x000e220000000a00 */
[----:B------:R-:W0:Y:S02]  /*0020*/  LDCU.64 UR4, c[0x0][0x358] ;  /* 0x00006b00ff0477ac */ /* 0x000e240008000a00 */
[----:B0-----:R-:W2:Y:S02]  /*0030*/  LDG.E R0, desc[UR4][R2.64] ;  /* 0x0000000402007981 */ /* 0x001ea4000c1e1900 */
[----:B--2---:R-:W-:-:S04]  /*0040*/  LEA.HI R4, R0, R0, RZ, 0x1 ;  /* 0x0000000000047211 */ /* 0x004fc800078f08ff */
[----:B------:R-:W-:-:S05]  /*0050*/  LOP3.LUT R5, R4, 0xfffffffe, RZ, 0xc0, !PT ;  /* 0xfffffffe04057812 */ /* 0x000fca00078ec0ff */
[----:B------:R-:W-:-:S05]  /*0060*/  IMAD.IADD R5, R0, 0x1, -R5 ;  /* 0x0000000100057824 */ /* 0x000fca00078e0a05 */
[----:B------:R-:W-:-:S05]  /*0070*/  LEA.HI.SX32 R5, R4, R5, 0x1f ;  /* 0x0000000504057211 */ /* 0x000fca00078ffaff */
[----:B------:R-:W-:Y:S01]  /*0080*/  STG.E desc[UR4][R2.64], R5 ;  /* 0x0000000502007986 */ /* 0x000fe2000c101904 */
[----:B------:R-:W-:Y:S05]  /*0090*/  EXIT ;  /* 0x000000000000794d */ /* 0x000fea0003800000 */
.L_x_0:
[----:B------:R-:W-:-:S00]  /*00a0*/  BRA `(.L_x_0) ;  /* 0xfffffffc00fc7947 */ /* 0x000fc0000383ffff */
[----:B------:R-:W-:-:S00]  /*00b0*/  NOP ;  /* 0x0000000000007918 */ /* 0x000fc00000000000 */
        /* <DEDUP_REMOVED lines=12> */
.L_x_2:


//--------------------- .text._Z6xorsumPiS_       --------------------------
	.section	.text._Z6xorsumPiS_,"ax",@progbits
	.align	128
        .global         _Z6xorsumPiS_
        .type           _Z6xorsumPiS_,@function
        .size           _Z6xorsumPiS_,(.L_x_3 - _Z6xorsumPiS_)
        .other          _Z6xorsumPiS_,@"STO_CUDA_ENTRY STV_DEFAULT"
_Z6xorsumPiS_:
.text._Z6xorsumPiS_:
[----:B------:R-:W-:Y:S08]  /*0000*/  LDC R1, c[0x0][0x37c] ;  /* 0x0000df00ff017b82 */ /* 0x000ff00000000800 */
[----:B------:R-:W0:Y:S01]  /*0010*/  LDC.64 R2, c[0x0][0x388] ;  /* 0x0000e200ff027b82 */ /* 0x000e220000000a00 */
[----:B------:R-:W0:Y:S02]  /*0020*/  LDCU.64 UR4, c[0x0][0x358] ;  /* 0x00006b00ff0477ac */ /* 0x000e240008000a00 */
[----:B0-----:R-:W2:Y:S05]  /*0030*/  LDG.E R2, desc[UR4][R2.64] ;  /* 0x0000000402027981 */ /* 0x001eaa000c1e1900 */
[----:B------:R-:W0:Y:S01]  /*0040*/  S2UR UR6, SR_CTAID.X ;  /* 0x00000000000679c3 */ /* 0x000e220000002500 */
[----:B------:R-:W0:Y:S07]  /*0050*/  S2R R7, SR_TID.X ;  /* 0x0000000000077919 */ /* 0x000e2e0000002100 */
[----:B------:R-:W0:Y:S02]  /*0060*/  LDC R4, c[0x0][0x360] ;  /* 0x0000d800ff047b82 */ /* 0x000e240000000800 */
[----:B0-----:R-:W-:Y:S01]  /*0070*/  IMAD R7, R4, UR6, R7 ;  /* 0x0000000604077c24 */ /* 0x001fe2000f8e0207 */
[----:B--2---:R-:W-:-:S04]  /*0080*/  LEA.HI R0, R2, R2, RZ, 0x1 ;  /* 0x0000000202007211 */ /* 0x004fc800078f08ff */
[----:B------:R-:W-:-:S04]  /*0090*/  SHF.R.S32.HI R6, RZ, 0x1, R0 ;  /* 0x00000001ff067819 */ /* 0x000fc80000011400 */
[----:B------:R-:W-:-:S13]  /*00a0*/  ISETP.GE.AND P0, PT, R7, R6, PT ;  /* 0x000000060700720c */ /* 0x000fda0003f06270 */
[----:B------:R-:W-:Y:S05]  /*00b0*/  @P0 EXIT ;  /* 0x000000000000094d */ /* 0x000fea0003800000 */
[----:B------:R-:W0:Y:S01]  /*00c0*/  LDC.64 R4, c[0x0][0x380] ;  /* 0x0000e000ff047b82 */ /* 0x000e220000000a00 */
[----:B------:R-:W-:-:S05]  /*00d0*/  LOP3.LUT R3, R0, 0xfffffffe, RZ, 0xc0, !PT ;  /* 0xfffffffe00037812 */ /* 0x000fca00078ec0ff */
[----:B------:R-:W-:-:S05]  /*00e0*/  IMAD.IADD R3, R2, 0x1, -R3 ;  /* 0x0000000102037824 */ /* 0x000fca00078e0a03 */
[----:B------:R-:W-:Y:S01]  /*00f0*/  IADD3 R9, PT, PT, R3, R6, R7 ;  /* 0x0000000603097210 */ /* 0x000fe20007ffe007 */
[----:B0-----:R-:W-:-:S04]  /*0100*/  IMAD.WIDE R2, R7, 0x4, R4 ;  /* 0x0000000407027825 */ /* 0x001fc800078e0204 */
[----:B------:R-:W-:Y:S01]  /*0110*/  IMAD.WIDE R4, R9, 0x4, R4 ;  /* 0x0000000409047825 */ /* 0x000fe200078e0204 */
[----:B------:R-:W2:Y:S05]  /*0120*/  LDG.E R0, desc[UR4][R2.64] ;  /* 0x0000000402007981 */ /* 0x000eaa000c1e1900 */
[----:B------:R-:W2:Y:S02]  /*0130*/  LDG.E R5, desc[UR4][R4.64] ;  /* 0x0000000404057981 */ /* 0x000ea4000c1e1900 */
[----:B--2---:R-:W-:-:S05]  /*0140*/  LOP3.LUT R7, R5, R0, RZ, 0x3c, !PT ;  /* 0x0000000005077212 */ /* 0x004fca00078e3cff */
[----:B------:R-:W-:Y:S01]  /*0150*/  STG.E desc[UR4][R2.64], R7 ;  /* 0x0000000702007986 */ /* 0x000fe2000c101904 */
[----:B------:R-:W-:Y:S05]  /*0160*/  EXIT ;  /* 0x000000000000794d */ /* 0x000fea0003800000 */
.L_x_1:
        /* <DEDUP_REMOVED lines=9> */
.L_x_3:


//--------------------- .nv.shared.reserved.0     --------------------------
	.section	.nv.shared.reserved.0,"aw",@nobits
	.weak		__nv_reservedSMEM_offset_0_alias
	.size		__nv_reservedSMEM_offset_0_alias, 0, 64
	.other		__nv_reservedSMEM_offset_0_alias,@"STO_CUDA_RESERVED_SHARED STV_DEFAULT"
__nv_reservedSMEM_offset_0_alias:
	.zero		0
	.zero		64


//--------------------- .nv.constant0._Z9updatenumPi --------------------------
	.section	.nv.constant0._Z9updatenumPi,"a",@progbits
	.sectionflags	@""
	.align	4
.nv.constant0._Z9updatenumPi:
	.zero		904


//--------------------- .nv.constant0._Z6xorsumPiS_ --------------------------
	.section	.nv.constant0._Z6xorsumPiS_,"a",@progbits
	.sectionflags	@""
	.align	4
.nv.constant0._Z6xorsumPiS_:
	.zero		912


//--------------------- SYMBOLS --------------------------

	.type		.nv.reservedSmem.offset0,@object
	.size		.nv.reservedSmem.offset0,0x4
